//
// Generated by NVIDIA NVVM Compiler
//
// Compiler Build ID: CL-36424714
// Cuda compilation tools, release 13.0, V13.0.88
// Based on NVVM 20.0.0
//

.version 9.0
.target sm_100
.address_size 64

	// .globl	_Z16BitonicMergeSortPfS_d

.visible .entry _Z16BitonicMergeSortPfS_d(
	.param .u64 .ptr .align 1 _Z16BitonicMergeSortPfS_d_param_0,
	.param .u64 .ptr .align 1 _Z16BitonicMergeSortPfS_d_param_1,
	.param .f64 _Z16BitonicMergeSortPfS_d_param_2
)
{
	.reg .pred 	%p<50>;
	.reg .b16 	%rs<2>;
	.reg .b32 	%r<123>;
	.reg .b32 	%f<30>;
	.reg .b64 	%rd<37>;
	.reg .b64 	%fd<3>;

	ld.param.u64 	%rd17, [_Z16BitonicMergeSortPfS_d_param_0];
	ld.param.u64 	%rd18, [_Z16BitonicMergeSortPfS_d_param_1];
	ld.param.f64 	%fd1, [_Z16BitonicMergeSortPfS_d_param_2];
	cvta.to.global.u64 	%rd1, %rd18;
	mov.u32 	%r45, %ntid.x;
	mov.u32 	%r46, %ctaid.x;
	mov.u32 	%r47, %tid.x;
	mad.lo.s32 	%r1, %r45, %r46, %r47;
	bar.sync 	0;
	setp.ltu.f64 	%p1, %fd1, 0d0000000000000000;
	mul.wide.s32 	%rd19, %r1, 4;
	add.s64 	%rd2, %rd1, %rd19;
	@%p1 bra 	$L__BB0_73;
	mov.b32 	%r113, 0;
$L__BB0_2:
	mov.b32 	%r49, 131072;
	shl.b32 	%r50, %r49, %r113;
	shr.s32 	%r3, %r50, 16;
	div.s32 	%r51, %r1, %r3;
	add.s32 	%r52, %r51, 1;
	and.b32  	%r4, %r52, -2147483647;
	and.b32  	%r5, %r113, 3;
	setp.eq.s32 	%p2, %r5, 3;
	mov.u32 	%r117, %r113;
	@%p2 bra 	$L__BB0_33;
	setp.eq.s32 	%p3, %r1, 0;
	mov.b32 	%r114, 0;
	@%p3 bra 	$L__BB0_5;
	rem.s32 	%r114, %r1, %r3;
$L__BB0_5:
	setp.eq.s32 	%p4, %r4, 1;
	@%p4 bra 	$L__BB0_9;
	mov.b32 	%r54, 65536;
	shl.b32 	%r55, %r54, %r113;
	shr.s32 	%r8, %r55, 16;
	setp.lt.s32 	%p5, %r114, %r8;
	@%p5 bra 	$L__BB0_12;
	ld.global.f32 	%f1, [%rd2];
	sub.s32 	%r56, %r1, %r8;
	mul.wide.s32 	%rd20, %r56, 4;
	add.s64 	%rd3, %rd1, %rd20;
	ld.global.f32 	%f2, [%rd3];
	setp.geu.f32 	%p6, %f2, %f1;
	@%p6 bra 	$L__BB0_12;
	st.global.f32 	[%rd2], %f2;
	st.global.f32 	[%rd3], %f1;
	bra.uni 	$L__BB0_12;
$L__BB0_9:
	mov.b32 	%r57, 65536;
	shl.b32 	%r58, %r57, %r113;
	shr.s32 	%r9, %r58, 16;
	setp.ge.s32 	%p7, %r114, %r9;
	@%p7 bra 	$L__BB0_12;
	ld.global.f32 	%f3, [%rd2];
	mul.wide.s32 	%rd21, %r9, 4;
	add.s64 	%rd4, %rd2, %rd21;
	ld.global.f32 	%f4, [%rd4];
	setp.geu.f32 	%p8, %f4, %f3;
	@%p8 bra 	$L__BB0_12;
	st.global.f32 	[%rd2], %f4;
	st.global.f32 	[%rd4], %f3;
$L__BB0_12:
	bar.sync 	0;
	add.s32 	%r117, %r113, -1;
	setp.eq.s32 	%p9, %r5, 0;
	@%p9 bra 	$L__BB0_33;
	setp.eq.s32 	%p10, %r1, 0;
	mov.b32 	%r115, 0;
	@%p10 bra 	$L__BB0_15;
	mov.b32 	%r60, 131072;
	shl.b32 	%r61, %r60, %r117;
	shr.s32 	%r62, %r61, 16;
	rem.s32 	%r115, %r1, %r62;
$L__BB0_15:
	setp.eq.s32 	%p11, %r4, 1;
	@%p11 bra 	$L__BB0_19;
	mov.b32 	%r63, 65536;
	shl.b32 	%r64, %r63, %r117;
	shr.s32 	%r13, %r64, 16;
	setp.lt.s32 	%p12, %r115, %r13;
	@%p12 bra 	$L__BB0_22;
	ld.global.f32 	%f5, [%rd2];
	sub.s32 	%r65, %r1, %r13;
	mul.wide.s32 	%rd22, %r65, 4;
	add.s64 	%rd5, %rd1, %rd22;
	ld.global.f32 	%f6, [%rd5];
	setp.geu.f32 	%p13, %f6, %f5;
	@%p13 bra 	$L__BB0_22;
	st.global.f32 	[%rd2], %f6;
	st.global.f32 	[%rd5], %f5;
	bra.uni 	$L__BB0_22;
$L__BB0_19:
	mov.b32 	%r66, 65536;
	shl.b32 	%r67, %r66, %r117;
	shr.s32 	%r14, %r67, 16;
	setp.ge.s32 	%p14, %r115, %r14;
	@%p14 bra 	$L__BB0_22;
	ld.global.f32 	%f7, [%rd2];
	mul.wide.s32 	%rd23, %r14, 4;
	add.s64 	%rd6, %rd2, %rd23;
	ld.global.f32 	%f8, [%rd6];
	setp.geu.f32 	%p15, %f8, %f7;
	@%p15 bra 	$L__BB0_22;
	st.global.f32 	[%rd2], %f8;
	st.global.f32 	[%rd6], %f7;
$L__BB0_22:
	bar.sync 	0;
	add.s32 	%r117, %r113, -2;
	setp.eq.s32 	%p16, %r5, 1;
	@%p16 bra 	$L__BB0_33;
	setp.eq.s32 	%p17, %r1, 0;
	mov.b32 	%r116, 0;
	@%p17 bra 	$L__BB0_25;
	mov.b32 	%r69, 131072;
	shl.b32 	%r70, %r69, %r117;
	shr.s32 	%r71, %r70, 16;
	rem.s32 	%r116, %r1, %r71;
$L__BB0_25:
	setp.eq.s32 	%p18, %r4, 1;
	@%p18 bra 	$L__BB0_29;
	mov.b32 	%r72, 65536;
	shl.b32 	%r73, %r72, %r117;
	shr.s32 	%r18, %r73, 16;
	setp.lt.s32 	%p19, %r116, %r18;
	@%p19 bra 	$L__BB0_32;
	ld.global.f32 	%f9, [%rd2];
	sub.s32 	%r74, %r1, %r18;
	mul.wide.s32 	%rd24, %r74, 4;
	add.s64 	%rd7, %rd1, %rd24;
	ld.global.f32 	%f10, [%rd7];
	setp.geu.f32 	%p20, %f10, %f9;
	@%p20 bra 	$L__BB0_32;
	st.global.f32 	[%rd2], %f10;
	st.global.f32 	[%rd7], %f9;
	bra.uni 	$L__BB0_32;
$L__BB0_29:
	mov.b32 	%r75, 65536;
	shl.b32 	%r76, %r75, %r117;
	shr.s32 	%r19, %r76, 16;
	setp.ge.s32 	%p21, %r116, %r19;
	@%p21 bra 	$L__BB0_32;
	ld.global.f32 	%f11, [%rd2];
	mul.wide.s32 	%rd25, %r19, 4;
	add.s64 	%rd8, %rd2, %rd25;
	ld.global.f32 	%f12, [%rd8];
	setp.geu.f32 	%p22, %f12, %f11;
	@%p22 bra 	$L__BB0_32;
	st.global.f32 	[%rd2], %f12;
	st.global.f32 	[%rd8], %f11;
$L__BB0_32:
	bar.sync 	0;
	add.s32 	%r117, %r113, -3;
$L__BB0_33:
	setp.lt.u32 	%p23, %r113, 3;
	@%p23 bra 	$L__BB0_72;
	add.s32 	%r118, %r117, 4;
$L__BB0_35:
	mov.u32 	%r23, %r118;
	setp.eq.s32 	%p24, %r1, 0;
	add.s32 	%r118, %r23, -4;
	mov.b32 	%r119, 0;
	@%p24 bra 	$L__BB0_37;
	mov.b32 	%r78, 131072;
	shl.b32 	%r79, %r78, %r118;
	shr.s32 	%r80, %r79, 16;
	rem.s32 	%r119, %r1, %r80;
$L__BB0_37:
	setp.ne.s32 	%p25, %r4, 1;
	@%p25 bra 	$L__BB0_41;
	mov.b32 	%r84, 65536;
	shl.b32 	%r85, %r84, %r118;
	shr.s32 	%r27, %r85, 16;
	setp.ge.s32 	%p28, %r119, %r27;
	@%p28 bra 	$L__BB0_44;
	ld.global.f32 	%f13, [%rd2];
	mul.wide.s32 	%rd27, %r27, 4;
	add.s64 	%rd9, %rd2, %rd27;
	ld.global.f32 	%f14, [%rd9];
	setp.geu.f32 	%p29, %f14, %f13;
	@%p29 bra 	$L__BB0_44;
	st.global.f32 	[%rd2], %f14;
	st.global.f32 	[%rd9], %f13;
	bra.uni 	$L__BB0_44;
$L__BB0_41:
	mov.b32 	%r81, 65536;
	shl.b32 	%r82, %r81, %r118;
	shr.s32 	%r28, %r82, 16;
	setp.lt.s32 	%p26, %r119, %r28;
	@%p26 bra 	$L__BB0_44;
	ld.global.f32 	%f15, [%rd2];
	sub.s32 	%r83, %r1, %r28;
	mul.wide.s32 	%rd26, %r83, 4;
	add.s64 	%rd10, %rd1, %rd26;
	ld.global.f32 	%f16, [%rd10];
	setp.geu.f32 	%p27, %f16, %f15;
	@%p27 bra 	$L__BB0_44;
	st.global.f32 	[%rd2], %f16;
	st.global.f32 	[%rd10], %f15;
$L__BB0_44:
	setp.eq.s32 	%p30, %r1, 0;
	bar.sync 	0;
	add.s32 	%r29, %r23, -5;
	mov.b32 	%r120, 0;
	@%p30 bra 	$L__BB0_46;
	mov.b32 	%r87, 131072;
	shl.b32 	%r88, %r87, %r29;
	shr.s32 	%r89, %r88, 16;
	rem.s32 	%r120, %r1, %r89;
$L__BB0_46:
	setp.eq.s32 	%p31, %r4, 1;
	@%p31 bra 	$L__BB0_50;
	mov.b32 	%r90, 65536;
	shl.b32 	%r91, %r90, %r29;
	shr.s32 	%r32, %r91, 16;
	setp.lt.s32 	%p32, %r120, %r32;
	@%p32 bra 	$L__BB0_53;
	ld.global.f32 	%f17, [%rd2];
	sub.s32 	%r92, %r1, %r32;
	mul.wide.s32 	%rd28, %r92, 4;
	add.s64 	%rd11, %rd1, %rd28;
	ld.global.f32 	%f18, [%rd11];
	setp.geu.f32 	%p33, %f18, %f17;
	@%p33 bra 	$L__BB0_53;
	st.global.f32 	[%rd2], %f18;
	st.global.f32 	[%rd11], %f17;
	bra.uni 	$L__BB0_53;
$L__BB0_50:
	mov.b32 	%r93, 65536;
	shl.b32 	%r94, %r93, %r29;
	shr.s32 	%r33, %r94, 16;
	setp.ge.s32 	%p34, %r120, %r33;
	@%p34 bra 	$L__BB0_53;
	ld.global.f32 	%f19, [%rd2];
	mul.wide.s32 	%rd29, %r33, 4;
	add.s64 	%rd12, %rd2, %rd29;
	ld.global.f32 	%f20, [%rd12];
	setp.geu.f32 	%p35, %f20, %f19;
	@%p35 bra 	$L__BB0_53;
	st.global.f32 	[%rd2], %f20;
	st.global.f32 	[%rd12], %f19;
$L__BB0_53:
	setp.eq.s32 	%p36, %r1, 0;
	bar.sync 	0;
	add.s32 	%r34, %r23, -6;
	mov.b32 	%r121, 0;
	@%p36 bra 	$L__BB0_55;
	mov.b32 	%r96, 131072;
	shl.b32 	%r97, %r96, %r34;
	shr.s32 	%r98, %r97, 16;
	rem.s32 	%r121, %r1, %r98;
$L__BB0_55:
	setp.eq.s32 	%p37, %r4, 1;
	@%p37 bra 	$L__BB0_59;
	mov.b32 	%r99, 65536;
	shl.b32 	%r100, %r99, %r34;
	shr.s32 	%r37, %r100, 16;
	setp.lt.s32 	%p38, %r121, %r37;
	@%p38 bra 	$L__BB0_62;
	ld.global.f32 	%f21, [%rd2];
	sub.s32 	%r101, %r1, %r37;
	mul.wide.s32 	%rd30, %r101, 4;
	add.s64 	%rd13, %rd1, %rd30;
	ld.global.f32 	%f22, [%rd13];
	setp.geu.f32 	%p39, %f22, %f21;
	@%p39 bra 	$L__BB0_62;
	st.global.f32 	[%rd2], %f22;
	st.global.f32 	[%rd13], %f21;
	bra.uni 	$L__BB0_62;
$L__BB0_59:
	mov.b32 	%r102, 65536;
	shl.b32 	%r103, %r102, %r34;
	shr.s32 	%r38, %r103, 16;
	setp.ge.s32 	%p40, %r121, %r38;
	@%p40 bra 	$L__BB0_62;
	ld.global.f32 	%f23, [%rd2];
	mul.wide.s32 	%rd31, %r38, 4;
	add.s64 	%rd14, %rd2, %rd31;
	ld.global.f32 	%f24, [%rd14];
	setp.geu.f32 	%p41, %f24, %f23;
	@%p41 bra 	$L__BB0_62;
	st.global.f32 	[%rd2], %f24;
	st.global.f32 	[%rd14], %f23;
$L__BB0_62:
	setp.eq.s32 	%p42, %r1, 0;
	bar.sync 	0;
	add.s32 	%r39, %r23, -7;
	mov.b32 	%r122, 0;
	@%p42 bra 	$L__BB0_64;
	mov.b32 	%r105, 131072;
	shl.b32 	%r106, %r105, %r39;
	shr.s32 	%r107, %r106, 16;
	rem.s32 	%r122, %r1, %r107;
$L__BB0_64:
	setp.eq.s32 	%p43, %r4, 1;
	@%p43 bra 	$L__BB0_68;
	mov.b32 	%r108, 65536;
	shl.b32 	%r109, %r108, %r39;
	shr.s32 	%r42, %r109, 16;
	setp.lt.s32 	%p44, %r122, %r42;
	@%p44 bra 	$L__BB0_71;
	ld.global.f32 	%f25, [%rd2];
	sub.s32 	%r110, %r1, %r42;
	mul.wide.s32 	%rd32, %r110, 4;
	add.s64 	%rd15, %rd1, %rd32;
	ld.global.f32 	%f26, [%rd15];
	setp.geu.f32 	%p45, %f26, %f25;
	@%p45 bra 	$L__BB0_71;
	st.global.f32 	[%rd2], %f26;
	st.global.f32 	[%rd15], %f25;
	bra.uni 	$L__BB0_71;
$L__BB0_68:
	mov.b32 	%r111, 65536;
	shl.b32 	%r112, %r111, %r39;
	shr.s32 	%r43, %r112, 16;
	setp.ge.s32 	%p46, %r122, %r43;
	@%p46 bra 	$L__BB0_71;
	ld.global.f32 	%f27, [%rd2];
	mul.wide.s32 	%rd33, %r43, 4;
	add.s64 	%rd16, %rd2, %rd33;
	ld.global.f32 	%f28, [%rd16];
	setp.geu.f32 	%p47, %f28, %f27;
	@%p47 bra 	$L__BB0_71;
	st.global.f32 	[%rd2], %f28;
	st.global.f32 	[%rd16], %f27;
$L__BB0_71:
	bar.sync 	0;
	setp.gt.s32 	%p48, %r118, 3;
	@%p48 bra 	$L__BB0_35;
$L__BB0_72:
	add.s32 	%r113, %r113, 1;
	cvt.u16.u32 	%rs1, %r113;
	cvt.rn.f64.u16 	%fd2, %rs1;
	setp.ge.f64 	%p49, %fd1, %fd2;
	@%p49 bra 	$L__BB0_2;
$L__BB0_73:
	cvta.to.global.u64 	%rd34, %rd17;
	ld.global.f32 	%f29, [%rd2];
	add.s64 	%rd36, %rd34, %rd19;
	st.global.f32 	[%rd36], %f29;
	ret;

}


// ===== COMPILED SASS (sm_100) =====

	.target	sm_100

	.elftype	@"ET_EXEC"


//--------------------- .note.nv.tkinfo           --------------------------
	.section	.note.nv.tkinfo,"",@"SHT_NOTE"
	.sectionflags	@"SHF_NOTE_NV_TKINFO"
	.tkinfo
        /*0018*/ 	.word	0x00000002
        /*0030*/ 	.string	""
        /*0030*/ 	.string	"ptxas"
        /*0030*/ 	.string	"Cuda compilation tools, release 13.0, V13.0.88"
        /*0030*/ 	.string	"Build cuda_13.0.r13.0/compiler.36424714_0"
        /*0030*/ 	.string	"-arch sm_100 -m 64 "



//--------------------- .note.nv.cuinfo           --------------------------
	.section	.note.nv.cuinfo,"",@"SHT_NOTE"
	.sectionflags	@"SHF_NOTE_NV_CUINFO"
        /*0018*/ 	.short	0x0002
        /*001a*/ 	.short	0x0064
        /*001c*/ 	.short	0x0082
	.zero		2


//--------------------- .nv.info                  --------------------------
	.section	.nv.info,"",@"SHT_CUDA_INFO"
	.align	4


	//----- nvinfo : EIATTR_REGCOUNT
	.align		4
        /*0000*/ 	.byte	0x04, 0x2f
        /*0002*/ 	.short	(.L_1 - .L_0)
	.align		4
.L_0:
        /*0004*/ 	.word	index@(_Z16BitonicMergeSortPfS_d)
        /*0008*/ 	.word	0x00000015


	//----- nvinfo : EIATTR_FRAME_SIZE
	.align		4
.L_1:
        /*000c*/ 	.byte	0x04, 0x11
        /*000e*/ 	.short	(.L_3 - .L_2)
	.align		4
.L_2:
        /*0010*/ 	.word	index@(_Z16BitonicMergeSortPfS_d)
        /*0014*/ 	.word	0x00000000


	//----- nvinfo : EIATTR_MIN_STACK_SIZE
	.align		4
.L_3:
        /*0018*/ 	.byte	0x04, 0x12
        /*001a*/ 	.short	(.L_5 - .L_4)
	.align		4
.L_4:
        /*001c*/ 	.word	index@(_Z16BitonicMergeSortPfS_d)
        /*0020*/ 	.word	0x00000000
.L_5:


//--------------------- .nv.compat                --------------------------
	.section	.nv.compat,"",@"SHT_CUDA_COMPAT_INFO"
	.align	4
        /*0000*/ 	.byte	0x02, 0x09, 0x00, 0x00, 0x02, 0x02, 0x01, 0x00, 0x02, 0x05, 0x05, 0x00, 0x03, 0x07, 0x01, 0x01
        /*0010*/ 	.byte	0x02, 0x03, 0x00, 0x00, 0x02, 0x06, 0x01, 0x00, 0x04, 0x0b, 0x08, 0x00, 0x01, 0x00, 0x00, 0x00
        /*0020*/ 	.byte	0x00, 0x00, 0x00, 0x00


//--------------------- .nv.info._Z16BitonicMergeSortPfS_d --------------------------
	.section	.nv.info._Z16BitonicMergeSortPfS_d,"",@"SHT_CUDA_INFO"
	.sectionflags	@""
	.align	4


	//----- nvinfo : EIATTR_CUDA_API_VERSION
	.align		4
        /*0000*/ 	.byte	0x04, 0x37
        /*0002*/ 	.short	(.L_7 - .L_6)
.L_6:
        /*0004*/ 	.word	0x00000082


	//----- nvinfo : EIATTR_KPARAM_INFO
	.align		4
.L_7:
        /*0008*/ 	.byte	0x04, 0x17
        /*000a*/ 	.short	(.L_9 - .L_8)
.L_8:
        /*000c*/ 	.word	0x00000000
        /*0010*/ 	.short	0x0002
        /*0012*/ 	.short	0x0010
        /*0014*/ 	.byte	0x00, 0xf0, 0x21, 0x00


	//----- nvinfo : EIATTR_KPARAM_INFO
	.align		4
.L_9:
        /*0018*/ 	.byte	0x04, 0x17
        /*001a*/ 	.short	(.L_11 - .L_10)
.L_10:
        /*001c*/ 	.word	0x00000000
        /*0020*/ 	.short	0x0001
        /*0022*/ 	.short	0x0008
        /*0024*/ 	.byte	0x00, 0xf5, 0x21, 0x00


	//----- nvinfo : EIATTR_KPARAM_INFO
	.align		4
.L_11:
        /*0028*/ 	.byte	0x04, 0x17
        /*002a*/ 	.short	(.L_13 - .L_12)
.L_12:
        /*002c*/ 	.word	0x00000000
        /*0030*/ 	.short	0x0000
        /*0032*/ 	.short	0x0000
        /*0034*/ 	.byte	0x00, 0xf5, 0x21, 0x00


	//----- nvinfo : EIATTR_SPARSE_MMA_MASK
	.align		4
.L_13:
        /*0038*/ 	.byte	0x03, 0x50
        /*003a*/ 	.short	0x0000


	//----- nvinfo : EIATTR_MAXREG_COUNT
	.align		4
        /*003c*/ 	.byte	0x03, 0x1b
        /*003e*/ 	.short	0x00ff


	//----- nvinfo : EIATTR_NUM_BARRIERS
	.align		4
        /*0040*/ 	.byte	0x02, 0x4c
        /*0042*/ 	.byte	0x01
	.zero		1


	//----- nvinfo : EIATTR_MERCURY_ISA_VERSION
	.align		4
        /*0044*/ 	.byte	0x03, 0x5f
        /*0046*/ 	.short	0x0101


	//----- nvinfo : EIATTR_VRC_CTA_INIT_COUNT
	.align		4
        /*0048*/ 	.byte	0x02, 0x4a
	.zero		1
	.zero		1


	//----- nvinfo : EIATTR_EXIT_INSTR_OFFSETS
	.align		4
        /*004c*/ 	.byte	0x04, 0x1c
        /*004e*/ 	.short	(.L_15 - .L_14)


	//   ....[0]....
.L_14:
        /*0050*/ 	.word	0x00001cf0


	//----- nvinfo : EIATTR_CRS_STACK_SIZE
	.align		4
.L_15:
        /*0054*/ 	.byte	0x04, 0x1e
        /*0056*/ 	.short	(.L_17 - .L_16)
.L_16:
        /*0058*/ 	.word	0x00000000


	//----- nvinfo : EIATTR_CBANK_PARAM_SIZE
	.align		4
.L_17:
        /*005c*/ 	.byte	0x03, 0x19
        /*005e*/ 	.short	0x0018


	//----- nvinfo : EIATTR_PARAM_CBANK
	.align		4
        /*0060*/ 	.byte	0x04, 0x0a
        /*0062*/ 	.short	(.L_19 - .L_18)
	.align		4
.L_18:
        /*0064*/ 	.word	index@(.nv.constant0._Z16BitonicMergeSortPfS_d)
        /*0068*/ 	.short	0x0380
        /*006a*/ 	.short	0x0018


	//----- nvinfo : EIATTR_SW_WAR
	.align		4
.L_19:
        /*006c*/ 	.byte	0x04, 0x36
        /*006e*/ 	.short	(.L_21 - .L_20)
.L_20:
        /*0070*/ 	.word	0x00000008
.L_21:


//--------------------- .nv.callgraph             --------------------------
	.section	.nv.callgraph,"",@"SHT_CUDA_CALLGRAPH"
	.align	4
	.sectionentsize	8
	.align		4
        /*0000*/ 	.word	0x00000000
	.align		4
        /*0004*/ 	.word	0xffffffff
	.align		4
        /*0008*/ 	.word	0x00000000
	.align		4
        /*000c*/ 	.word	0xfffffffe
	.align		4
        /*0010*/ 	.word	0x00000000
	.align		4
        /*0014*/ 	.word	0xfffffffd
	.align		4
        /*0018*/ 	.word	0x00000000
	.align		4
        /*001c*/ 	.word	0xfffffffc


//--------------------- .text._Z16BitonicMergeSortPfS_d --------------------------
	.section	.text._Z16BitonicMergeSortPfS_d,"ax",@progbits
	.align	128
        .global         _Z16BitonicMergeSortPfS_d
        .type           _Z16BitonicMergeSortPfS_d,@function
        .size           _Z16BitonicMergeSortPfS_d,(.L_x_41 - _Z16BitonicMergeSortPfS_d)
        .other          _Z16BitonicMergeSortPfS_d,@"STO_CUDA_ENTRY STV_DEFAULT"
_Z16BitonicMergeSortPfS_d:
.text._Z16BitonicMergeSortPfS_d:
[----:B------:R-:W-:Y:S01]  /*0000*/  LDC R1, c[0x0][0x37c] ;  /* 0x0000df00ff017b82 */ /* 0x000fe20000000800 */
[----:B------:R-:W0:Y:S01]  /*0010*/  S2R R0, SR_CTAID.X ;  /* 0x0000000000007919 */ /* 0x000e220000002500 */
[----:B------:R-:W1:Y:S06]  /*0020*/  LDCU.64 UR8, c[0x0][0x390] ;  /* 0x00007200ff0877ac */ /* 0x000e6c0008000a00 */
[----:B------:R-:W2:Y:S01]  /*0030*/  LDC.64 R2, c[0x0][0x388] ;  /* 0x0000e200ff027b82 */ /* 0x000ea20000000a00 */
[----:B------:R-:W0:Y:S01]  /*0040*/  S2R R5, SR_TID.X ;  /* 0x0000000000057919 */ /* 0x000e220000002100 */
[----:B------:R-:W0:Y:S01]  /*0050*/  LDCU UR4, c[0x0][0x360] ;  /* 0x00006c00ff0477ac */ /* 0x000e220008000800 */
[----:B------:R-:W3:Y:S05]  /*0060*/  LDCU.64 UR6, c[0x0][0x358] ;  /* 0x00006b00ff0677ac */ /* 0x000eea0008000a00 */
[----:B------:R-:W-:Y:S06]  /*0070*/  BAR.SYNC.DEFER_BLOCKING 0x0 ;  /* 0x0000000000007b1d */ /* 0x000fec0000010000 */
[----:B-1----:R-:W-:Y:S01]  /*0080*/  DSETP.LE.AND P0, PT, RZ, UR8, PT ;  /* 0x00000008ff007e2a */ /* 0x002fe2000bf03000 */
[----:B0-----:R-:W-:-:S04]  /*0090*/  IMAD R0, R0, UR4, R5 ;  /* 0x0000000400007c24 */ /* 0x001fc8000f8e0205 */
[----:B--2---:R-:W-:-:S09]  /*00a0*/  IMAD.WIDE R2, R0, 0x4, R2 ;  /* 0x0000000400027825 */ /* 0x004fd200078e0202 */
[----:B---3--:R-:W-:Y:S05]  /*00b0*/  @!P0 BRA `(.L_x_0) ;  /* 0x0000001800fc8947 */ /* 0x008fea0003800000 */
[----:B------:R-:W-:-:S05]  /*00c0*/  UMOV UR4, URZ ;  /* 0x000000ff00047c82 */ /* 0x000fca0008000000 */
.L_x_39:
[----:B------:R-:W-:Y:S01]  /*00d0*/  IMAD.MOV.U32 R4, RZ, RZ, 0x20000 ;  /* 0x00020000ff047424 */ /* 0x000fe200078e00ff */
[----:B------:R-:W-:-:S04]  /*00e0*/  ULOP3.LUT UR8, UR4, 0x3, URZ, 0xc0, !UPT ;  /* 0x0000000304087892 */ /* 0x000fc8000f8ec0ff */
[----:B------:R-:W-:Y:S01]  /*00f0*/  SHF.L.U32 R5, R4, UR4, RZ ;  /* 0x0000000404057c19 */ /* 0x000fe200080006ff */
[----:B------:R-:W-:-:S03]  /*0100*/  UISETP.NE.AND UP0, UPT, UR8, 0x3, UPT ;  /* 0x000000030800788c */ /* 0x000fc6000bf05270 */
[----:B------:R-:W-:Y:S02]  /*0110*/  SHF.R.S32.HI R13, RZ, 0x10, R5 ;  /* 0x00000010ff0d7819 */ /* 0x000fe40000011405 */
[----:B------:R-:W-:Y:S02]  /*0120*/  IABS R5, R0 ;  /* 0x0000000000057213 */ /* 0x000fe40000000000 */
[-C--:B------:R-:W-:Y:S02]  /*0130*/  IABS R7, R13.reuse ;  /* 0x0000000d00077213 */ /* 0x080fe40000000000 */
[----:B------:R-:W-:Y:S02]  /*0140*/  IABS R12, R13 ;  /* 0x0000000d000c7213 */ /* 0x000fe40000000000 */
[----:B------:R-:W0:Y:S01]  /*0150*/  I2F.RP R6, R7 ;  /* 0x0000000700067306 */ /* 0x000e220000209400 */
[----:B------:R-:W-:Y:S02]  /*0160*/  ISETP.NE.AND P2, PT, R13, RZ, PT ;  /* 0x000000ff0d00720c */ /* 0x000fe40003f45270 */
[----:B------:R-:W-:-:S05]  /*0170*/  IMAD.MOV R12, RZ, RZ, -R12 ;  /* 0x000000ffff0c7224 */ /* 0x000fca00078e0a0c */
[----:B0-----:R-:W0:Y:S02]  /*0180*/  MUFU.RCP R6, R6 ;  /* 0x0000000600067308 */ /* 0x001e240000001000 */
[----:B012---:R-:W-:Y:S01]  /*0190*/  VIADD R8, R6, 0xffffffe ;  /* 0x0ffffffe06087836 */ /* 0x007fe20000000000 */
[----:B------:R-:W-:-:S05]  /*01a0*/  LOP3.LUT R6, R0, R13, RZ, 0x3c, !PT ;  /* 0x0000000d00067212 */ /* 0x000fca00078e3cff */
[----:B------:R0:W1:Y:S01]  /*01b0*/  F2I.FTZ.U32.TRUNC.NTZ R9, R8 ;  /* 0x0000000800097305 */ /* 0x000062000021f000 */
[----:B------:R-:W-:Y:S01]  /*01c0*/  ISETP.GE.AND P3, PT, R6, RZ, PT ;  /* 0x000000ff0600720c */ /* 0x000fe20003f66270 */
[----:B0-----:R-:W-:Y:S02]  /*01d0*/  IMAD.MOV.U32 R8, RZ, RZ, RZ ;  /* 0x000000ffff087224 */ /* 0x001fe400078e00ff */
[----:B-1----:R-:W-:-:S04]  /*01e0*/  IMAD.MOV R10, RZ, RZ, -R9 ;  /* 0x000000ffff0a7224 */ /* 0x002fc800078e0a09 */
[----:B------:R-:W-:-:S04]  /*01f0*/  IMAD R11, R10, R7, RZ ;  /* 0x000000070a0b7224 */ /* 0x000fc800078e02ff */
[----:B------:R-:W-:Y:S01]  /*0200*/  IMAD.HI.U32 R10, R9, R11, R8 ;  /* 0x0000000b090a7227 */ /* 0x000fe200078e0008 */
[----:B------:R-:W-:-:S03]  /*0210*/  LOP3.LUT R9, RZ, R13, RZ, 0x33, !PT ;  /* 0x0000000dff097212 */ /* 0x000fc600078e33ff */
[----:B------:R-:W-:Y:S02]  /*0220*/  IMAD.U32 R8, RZ, RZ, UR4 ;  /* 0x00000004ff087e24 */ /* 0x000fe4000f8e00ff */
[----:B------:R-:W-:-:S04]  /*0230*/  IMAD.HI.U32 R10, R10, R5, RZ ;  /* 0x000000050a0a7227 */ /* 0x000fc800078e00ff */
[----:B------:R-:W-:-:S05]  /*0240*/  IMAD R12, R10, R12, R5 ;  /* 0x0000000c0a0c7224 */ /* 0x000fca00078e0205 */
[----:B------:R-:W-:-:S13]  /*0250*/  ISETP.GT.U32.AND P1, PT, R7, R12, PT ;  /* 0x0000000c0700720c */ /* 0x000fda0003f24070 */
[----:B------:R-:W-:Y:S02]  /*0260*/  @!P1 IMAD.IADD R12, R12, 0x1, -R7 ;  /* 0x000000010c0c9824 */ /* 0x000fe400078e0a07 */
[----:B------:R-:W-:-:S03]  /*0270*/  @!P1 VIADD R10, R10, 0x1 ;  /* 0x000000010a0a9836 */ /* 0x000fc60000000000 */
[----:B------:R-:W-:-:S13]  /*0280*/  ISETP.GE.U32.AND P0, PT, R12, R7, PT ;  /* 0x000000070c00720c */ /* 0x000fda0003f06070 */
[----:B------:R-:W-:-:S04]  /*0290*/  @P0 VIADD R10, R10, 0x1 ;  /* 0x000000010a0a0836 */ /* 0x000fc80000000000 */
[----:B------:R-:W-:-:S05]  /*02a0*/  @!P3 IMAD.MOV R10, RZ, RZ, -R10 ;  /* 0x000000ffff0ab224 */ /* 0x000fca00078e0a0a */
[----:B------:R-:W-:-:S05]  /*02b0*/  SEL R10, R9, R10, !P2 ;  /* 0x0000000a090a7207 */ /* 0x000fca0005000000 */
[----:B------:R-:W-:-:S05]  /*02c0*/  VIADD R6, R10, 0x1 ;  /* 0x000000010a067836 */ /* 0x000fca0000000000 */
[----:B------:R-:W-:Y:S01]  /*02d0*/  LOP3.LUT R6, R6, 0x80000001, RZ, 0xc0, !PT ;  /* 0x8000000106067812 */ /* 0x000fe200078ec0ff */
[----:B------:R-:W-:Y:S06]  /*02e0*/  BRA.U !UP0, `(.L_x_1) ;  /* 0x00000009088c7547 */ /* 0x000fec000b800000 */
[----:B------:R-:W-:Y:S01]  /*02f0*/  ISETP.NE.AND P1, PT, R0, RZ, PT ;  /* 0x000000ff0000720c */ /* 0x000fe20003f25270 */
[----:B------:R-:W-:Y:S01]  /*0300*/  BSSY.RECONVERGENT B0, `(.L_x_2) ;  /* 0x000000a000007945 */ /* 0x000fe20003800200 */
[----:B------:R-:W-:Y:S01]  /*0310*/  ISETP.NE.AND P0, PT, R6, 0x1, PT ;  /* 0x000000010600780c */ /* 0x000fe20003f05270 */
[----:B------:R-:W-:-:S10]  /*0320*/  IMAD.MOV.U32 R8, RZ, RZ, RZ ;  /* 0x000000ffff087224 */ /* 0x000fd400078e00ff */
[----:B------:R-:W-:Y:S05]  /*0330*/  @!P1 BRA `(.L_x_3) ;  /* 0x0000000000189947 */ /* 0x000fea0003800000 */
[----:B------:R-:W-:Y:S02]  /*0340*/  ISETP.GE.AND P4, PT, R0, RZ, PT ;  /* 0x000000ff0000720c */ /* 0x000fe40003f86270 */
[----:B------:R-:W-:Y:S01]  /*0350*/  ISETP.GT.U32.AND P3, PT, R7, R12, PT ;  /* 0x0000000c0700720c */ /* 0x000fe20003f64070 */
[----:B------:R-:W-:-:S05]  /*0360*/  IMAD.IADD R7, R12, 0x1, -R7 ;  /* 0x000000010c077824 */ /* 0x000fca00078e0a07 */
[----:B------:R-:W-:-:S05]  /*0370*/  SEL R8, R7, R12, !P3 ;  /* 0x0000000c07087207 */ /* 0x000fca0005800000 */
[----:B------:R-:W-:-:S05]  /*0380*/  @!P4 IMAD.MOV R8, RZ, RZ, -R8 ;  /* 0x000000ffff08c224 */ /* 0x000fca00078e0a08 */
[----:B------:R-:W-:-:S07]  /*0390*/  SEL R8, R9, R8, !P2 ;  /* 0x0000000809087207 */ /* 0x000fce0005000000 */
.L_x_3:
[----:B------:R-:W-:Y:S05]  /*03a0*/  BSYNC.RECONVERGENT B0 ;  /* 0x0000000000007941 */ /* 0x000fea0003800200 */
.L_x_2:
[----:B------:R-:W-:Y:S01]  /*03b0*/  BSSY.RECONVERGENT B0, `(.L_x_4) ;  /* 0x000001b000007945 */ /* 0x000fe20003800200 */
[----:B------:R-:W-:-:S03]  /*03c0*/  IMAD.MOV.U32 R7, RZ, RZ, 0x10000 ;  /* 0x00010000ff077424 */ /* 0x000fc600078e00ff */
[----:B------:R-:W-:Y:S05]  /*03d0*/  @!P0 BRA `(.L_x_5) ;  /* 0x0000000000388947 */ /* 0x000fea0003800000 */
[----:B------:R-:W-:-:S04]  /*03e0*/  SHF.L.U32 R9, R7, UR4, RZ ;  /* 0x0000000407097c19 */ /* 0x000fc800080006ff */
[----:B------:R-:W-:-:S04]  /*03f0*/  SHF.R.S32.HI R11, RZ, 0x10, R9 ;  /* 0x00000010ff0b7819 */ /* 0x000fc80000011409 */
[----:B------:R-:W-:-:S13]  /*0400*/  ISETP.GE.AND P2, PT, R8, R11, PT ;  /* 0x0000000b0800720c */ /* 0x000fda0003f46270 */
[----:B------:R-:W-:Y:S05]  /*0410*/  @!P2 BRA `(.L_x_6) ;  /* 0x000000000050a947 */ /* 0x000fea0003800000 */
[----:B------:R-:W0:Y:S01]  /*0420*/  LDC.64 R8, c[0x0][0x388] ;  /* 0x0000e200ff087b82 */ /* 0x000e220000000a00 */
[----:B------:R-:W-:-:S04]  /*0430*/  IMAD.IADD R11, R0, 0x1, -R11 ;  /* 0x00000001000b7824 */ /* 0x000fc800078e0a0b */
[----:B0-----:R-:W-:Y:S02]  /*0440*/  IMAD.WIDE R8, R11, 0x4, R8 ;  /* 0x000000040b087825 */ /* 0x001fe400078e0208 */
[----:B------:R-:W2:Y:S04]  /*0450*/  LDG.E R11, desc[UR6][R2.64] ;  /* 0x00000006020b7981 */ /* 0x000ea8000c1e1900 */
[----:B------:R-:W2:Y:S02]  /*0460*/  LDG.E R10, desc[UR6][R8.64] ;  /* 0x00000006080a7981 */ /* 0x000ea4000c1e1900 */
[----:B--2---:R-:W-:-:S13]  /*0470*/  FSETP.GEU.AND P2, PT, R10, R11, PT ;  /* 0x0000000b0a00720b */ /* 0x004fda0003f4e000 */
[----:B------:R-:W-:Y:S05]  /*0480*/  @P2 BRA `(.L_x_6) ;  /* 0x0000000000342947 */ /* 0x000fea0003800000 */
[----:B------:R1:W-:Y:S04]  /*0490*/  STG.E desc[UR6][R2.64], R10 ;  /* 0x0000000a02007986 */ /* 0x0003e8000c101906 */
[----:B------:R1:W-:Y:S01]  /*04a0*/  STG.E desc[UR6][R8.64], R11 ;  /* 0x0000000b08007986 */ /* 0x0003e2000c101906 */
[----:B------:R-:W-:Y:S05]  /*04b0*/  BRA `(.L_x_6) ;  /* 0x0000000000287947 */ /* 0x000fea0003800000 */
.L_x_5:
[----:B------:R-:W-:-:S04]  /*04c0*/  SHF.L.U32 R9, R7, UR4, RZ ;  /* 0x0000000407097c19 */ /* 0x000fc800080006ff */
[----:B------:R-:W-:-:S04]  /*04d0*/  SHF.R.S32.HI R9, RZ, 0x10, R9 ;  /* 0x00000010ff097819 */ /* 0x000fc80000011409 */
[----:B------:R-:W-:-:S13]  /*04e0*/  ISETP.GE.AND P2, PT, R8, R9, PT ;  /* 0x000000090800720c */ /* 0x000fda0003f46270 */
[----:B------:R-:W-:Y:S05]  /*04f0*/  @P2 BRA `(.L_x_6) ;  /* 0x0000000000182947 */ /* 0x000fea0003800000 */
[----:B------:R-:W-:Y:S01]  /*0500*/  IMAD.WIDE R8, R9, 0x4, R2 ;  /* 0x0000000409087825 */ /* 0x000fe200078e0202 */
[----:B------:R-:W2:Y:S04]  /*0510*/  LDG.E R11, desc[UR6][R2.64] ;  /* 0x00000006020b7981 */ /* 0x000ea8000c1e1900 */
[----:B------:R-:W2:Y:S02]  /*0520*/  LDG.E R10, desc[UR6][R8.64] ;  /* 0x00000006080a7981 */ /* 0x000ea4000c1e1900 */
[----:B--2---:R-:W-:-:S13]  /*0530*/  FSETP.GEU.AND P2, PT, R10, R11, PT ;  /* 0x0000000b0a00720b */ /* 0x004fda0003f4e000 */
[----:B------:R0:W-:Y:S04]  /*0540*/  @!P2 STG.E desc[UR6][R2.64], R10 ;  /* 0x0000000a0200a986 */ /* 0x0001e8000c101906 */
[----:B------:R0:W-:Y:S02]  /*0550*/  @!P2 STG.E desc[UR6][R8.64], R11 ;  /* 0x0000000b0800a986 */ /* 0x0001e4000c101906 */
.L_x_6:
[----:B------:R-:W-:Y:S05]  /*0560*/  BSYNC.RECONVERGENT B0 ;  /* 0x0000000000007941 */ /* 0x000fea0003800200 */
.L_x_4:
[----:B------:R-:W-:Y:S01]  /*0570*/  BAR.SYNC.DEFER_BLOCKING 0x0 ;  /* 0x0000000000007b1d */ /* 0x000fe20000010000 */
[----:B------:R-:W-:Y:S02]  /*0580*/  UISETP.NE.AND UP0, UPT, UR8, URZ, UPT ;  /* 0x000000ff0800728c */ /* 0x000fe4000bf05270 */
[----:B------:R-:W-:-:S06]  /*0590*/  UIADD3 UR5, UPT, UPT, UR4, -0x1, URZ ;  /* 0xffffffff04057890 */ /* 0x000fcc000fffe0ff */
[----:B01----:R-:W-:Y:S01]  /*05a0*/  IMAD.U32 R8, RZ, RZ, UR5 ;  /* 0x00000005ff087e24 */ /* 0x003fe2000f8e00ff */
[----:B------:R-:W-:Y:S06]  /*05b0*/  BRA.U !UP0, `(.L_x_1) ;  /* 0x0000000508d87547 */ /* 0x000fec000b800000 */
[----:B------:R-:W-:Y:S01]  /*05c0*/  BSSY.RECONVERGENT B0, `(.L_x_7) ;  /* 0x000001b000007945 */ /* 0x000fe20003800200 */
[----:B------:R-:W-:-:S03]  /*05d0*/  IMAD.MOV.U32 R9, RZ, RZ, RZ ;  /* 0x000000ffff097224 */ /* 0x000fc600078e00ff */
[----:B------:R-:W-:Y:S05]  /*05e0*/  @!P1 BRA `(.L_x_8) ;  /* 0x0000000000609947 */ /* 0x000fea0003800000 */
[----:B------:R-:W-:Y:S02]  /*05f0*/  SHF.L.U32 R9, R4, R8, RZ ;  /* 0x0000000804097219 */ /* 0x000fe400000006ff */
[----:B------:R-:W-:Y:S02]  /*0600*/  ISETP.GE.AND P4, PT, R0, RZ, PT ;  /* 0x000000ff0000720c */ /* 0x000fe40003f86270 */
[----:B------:R-:W-:-:S04]  /*0610*/  SHF.R.S32.HI R14, RZ, 0x10, R9 ;  /* 0x00000010ff0e7819 */ /* 0x000fc80000011409 */
[-C--:B------:R-:W-:Y:S02]  /*0620*/  IABS R13, R14.reuse ;  /* 0x0000000e000d7213 */ /* 0x080fe40000000000 */
[----:B------:R-:W-:Y:S02]  /*0630*/  IABS R16, R14 ;  /* 0x0000000e00107213 */ /* 0x000fe40000000000 */
[----:B------:R-:W0:Y:S08]  /*0640*/  I2F.RP R9, R13 ;  /* 0x0000000d00097306 */ /* 0x000e300000209400 */
[----:B0-----:R-:W0:Y:S02]  /*0650*/  MUFU.RCP R9, R9 ;  /* 0x0000000900097308 */ /* 0x001e240000001000 */
[----:B0-----:R-:W-:-:S06]  /*0660*/  VIADD R10, R9, 0xffffffe ;  /* 0x0ffffffe090a7836 */ /* 0x001fcc0000000000 */
[----:B------:R0:W1:Y:S02]  /*0670*/  F2I.FTZ.U32.TRUNC.NTZ R11, R10 ;  /* 0x0000000a000b7305 */ /* 0x000064000021f000 */
[----:B0-----:R-:W-:Y:S02]  /*0680*/  IMAD.MOV.U32 R10, RZ, RZ, RZ ;  /* 0x000000ffff0a7224 */ /* 0x001fe400078e00ff */
[----:B-1----:R-:W-:-:S04]  /*0690*/  IMAD.MOV R12, RZ, RZ, -R11 ;  /* 0x000000ffff0c7224 */ /* 0x002fc800078e0a0b */
[----:B------:R-:W-:-:S04]  /*06a0*/  IMAD R15, R12, R13, RZ ;  /* 0x0000000d0c0f7224 */ /* 0x000fc800078e02ff */
[----:B------:R-:W-:-:S04]  /*06b0*/  IMAD.HI.U32 R12, R11, R15, R10 ;  /* 0x0000000f0b0c7227 */ /* 0x000fc800078e000a */
[----:B------:R-:W-:Y:S02]  /*06c0*/  IMAD.MOV R11, RZ, RZ, -R16 ;  /* 0x000000ffff0b7224 */ /* 0x000fe400078e0a10 */
[----:B------:R-:W-:-:S04]  /*06d0*/  IMAD.HI.U32 R12, R12, R5, RZ ;  /* 0x000000050c0c7227 */ /* 0x000fc800078e00ff */
[----:B------:R-:W-:-:S05]  /*06e0*/  IMAD R12, R12, R11, R5 ;  /* 0x0000000b0c0c7224 */ /* 0x000fca00078e0205 */
[----:B------:R-:W-:-:S13]  /*06f0*/  ISETP.GT.U32.AND P2, PT, R13, R12, PT ;  /* 0x0000000c0d00720c */ /* 0x000fda0003f44070 */
[----:B------:R-:W-:Y:S01]  /*0700*/  @!P2 IMAD.IADD R12, R12, 0x1, -R13 ;  /* 0x000000010c0ca824 */ /* 0x000fe200078e0a0d */
[----:B------:R-:W-:-:S04]  /*0710*/  ISETP.NE.AND P2, PT, R14, RZ, PT ;  /* 0x000000ff0e00720c */ /* 0x000fc80003f45270 */
[----:B------:R-:W-:-:S13]  /*0720*/  ISETP.GT.U32.AND P3, PT, R13, R12, PT ;  /* 0x0000000c0d00720c */ /* 0x000fda0003f64070 */
[----:B------:R-:W-:-:S04]  /*0730*/  @!P3 IMAD.IADD R12, R12, 0x1, -R13 ;  /* 0x000000010c0cb824 */ /* 0x000fc800078e0a0d */
[----:B------:R-:W-:-:S04]  /*0740*/  IMAD.MOV.U32 R9, RZ, RZ, R12 ;  /* 0x000000ffff097224 */ /* 0x000fc800078e000c */
[----:B------:R-:W-:Y:S01]  /*0750*/  @!P4 IMAD.MOV R9, RZ, RZ, -R9 ;  /* 0x000000ffff09c224 */ /* 0x000fe200078e0a09 */
[----:B------:R-:W-:-:S07]  /*0760*/  @!P2 LOP3.LUT R9, RZ, R14, RZ, 0x33, !PT ;  /* 0x0000000eff09a212 */ /* 0x000fce00078e33ff */
.L_x_8:
[----:B------:R-:W-:Y:S05]  /*0770*/  BSYNC.RECONVERGENT B0 ;  /* 0x0000000000007941 */ /* 0x000fea0003800200 */
.L_x_7:
[----:B------:R-:W-:Y:S04]  /*0780*/  BSSY.RECONVERGENT B0, `(.L_x_9) ;  /* 0x000001a000007945 */ /* 0x000fe80003800200 */
[----:B------:R-:W-:Y:S05]  /*0790*/  @!P0 BRA `(.L_x_10) ;  /* 0x0000000000388947 */ /* 0x000fea0003800000 */
[----:B------:R-:W-:-:S04]  /*07a0*/  SHF.L.U32 R8, R7, R8, RZ ;  /* 0x0000000807087219 */ /* 0x000fc800000006ff */
        /* <DEDUP_REMOVED lines=13> */
.L_x_10:
[----:B------:R-:W-:-:S04]  /*0880*/  SHF.L.U32 R8, R7, R8, RZ ;  /* 0x0000000807087219 */ /* 0x000fc800000006ff */
        /* <DEDUP_REMOVED lines=9> */
.L_x_11:
[----:B------:R-:W-:Y:S05]  /*0920*/  BSYNC.RECONVERGENT B0 ;  /* 0x0000000000007941 */ /* 0x000fea0003800200 */
.L_x_9:
[----:B------:R-:W-:Y:S01]  /*0930*/  BAR.SYNC.DEFER_BLOCKING 0x0 ;  /* 0x0000000000007b1d */ /* 0x000fe20000010000 */
[----:B------:R-:W-:Y:S02]  /*0940*/  UISETP.NE.AND UP0, UPT, UR8, 0x1, UPT ;  /* 0x000000010800788c */ /* 0x000fe4000bf05270 */
        /* <DEDUP_REMOVED lines=27> */
[----:B------:R-:W-:Y:S01]  /*0b00*/  @!P3 IMAD.MOV R5, RZ, RZ, -R5 ;  /* 0x000000ffff05b224 */ /* 0x000fe200078e0a05 */
[----:B------:R-:W-:-:S05]  /*0b10*/  @!P1 LOP3.LUT R5, RZ, R13, RZ, 0x33, !PT ;  /* 0x0000000dff059212 */ /* 0x000fca00078e33ff */
[----:B------:R-:W-:-:S07]  /*0b20*/  IMAD.MOV.U32 R9, RZ, RZ, R5 ;  /* 0x000000ffff097224 */ /* 0x000fce00078e0005 */
.L_x_13:
[----:B------:R-:W-:Y:S05]  /*0b30*/  BSYNC.RECONVERGENT B0 ;  /* 0x0000000000007941 */ /* 0x000fea0003800200 */
.L_x_12:
        /* <DEDUP_REMOVED lines=16> */
.L_x_15:
[----:B------:R-:W-:-:S04]  /*0c40*/  SHF.L.U32 R7, R7, R8, RZ ;  /* 0x0000000807077219 */ /* 0x000fc800000006ff */
[----:B------:R-:W-:-:S04]  /*0c50*/  SHF.R.S32.HI R7, RZ, 0x10, R7 ;  /* 0x00000010ff077819 */ /* 0x000fc80000011407 */
[----:B------:R-:W-:-:S13]  /*0c60*/  ISETP.GE.AND P0, PT, R9, R7, PT ;  /* 0x000000070900720c */ /* 0x000fda0003f06270 */
[----:B------:R-:W-:Y:S05]  /*0c70*/  @P0 BRA `(.L_x_16) ;  /* 0x0000000000180947 */ /* 0x000fea0003800000 */
[----:B------:R-:W-:Y:S02]  /*0c80*/  IMAD.WIDE R4, R7, 0x4, R2 ;  /* 0x0000000407047825 */ /* 0x000fe400078e0202 */
[----:B------:R-:W2:Y:S04]  /*0c90*/  LDG.E R7, desc[UR6][R2.64] ;  /* 0x0000000602077981 */ /* 0x000ea8000c1e1900 */
[----:B------:R-:W2:Y:S02]  /*0ca0*/  LDG.E R8, desc[UR6][R4.64] ;  /* 0x0000000604087981 */ /* 0x000ea4000c1e1900 */
[----:B--2---:R-:W-:-:S13]  /*0cb0*/  FSETP.GEU.AND P0, PT, R8, R7, PT ;  /* 0x000000070800720b */ /* 0x004fda0003f0e000 */
[----:B------:R0:W-:Y:S04]  /*0cc0*/  @!P0 STG.E desc[UR6][R2.64], R8 ;  /* 0x0000000802008986 */ /* 0x0001e8000c101906 */
[----:B------:R0:W-:Y:S02]  /*0cd0*/  @!P0 STG.E desc[UR6][R4.64], R7 ;  /* 0x0000000704008986 */ /* 0x0001e4000c101906 */
.L_x_16:
[----:B------:R-:W-:Y:S05]  /*0ce0*/  BSYNC.RECONVERGENT B0 ;  /* 0x0000000000007941 */ /* 0x000fea0003800200 */
.L_x_14:
[----:B------:R-:W-:Y:S01]  /*0cf0*/  BAR.SYNC.DEFER_BLOCKING 0x0 ;  /* 0x0000000000007b1d */ /* 0x000fe20000010000 */
[----:B------:R-:W-:-:S06]  /*0d00*/  UIADD3 UR5, UPT, UPT, UR4, -0x3, URZ ;  /* 0xfffffffd04057890 */ /* 0x000fcc000fffe0ff */
[----:B01----:R-:W-:-:S07]  /*0d10*/  IMAD.U32 R8, RZ, RZ, UR5 ;  /* 0x00000005ff087e24 */ /* 0x003fce000f8e00ff */
.L_x_1:
[----:B------:R-:W-:-:S09]  /*0d20*/  UISETP.GE.U32.AND UP0, UPT, UR4, 0x3, UPT ;  /* 0x000000030400788c */ /* 0x000fd2000bf06070 */
[----:B------:R-:W-:Y:S05]  /*0d30*/  BRA.U !UP0, `(.L_x_17) ;  /* 0x0000000d08c87547 */ /* 0x000fea000b800000 */
[----:B------:R-:W0:Y:S01]  /*0d40*/  LDC.64 R4, c[0x0][0x388] ;  /* 0x0000e200ff047b82 */ /* 0x000e220000000a00 */
[----:B------:R-:W-:Y:S01]  /*0d50*/  ISETP.NE.AND P1, PT, R0, RZ, PT ;  /* 0x000000ff0000720c */ /* 0x000fe20003f25270 */
[----:B------:R-:W-:-:S12]  /*0d60*/  VIADD R7, R8, 0x4 ;  /* 0x0000000408077836 */ /* 0x000fd80000000000 */
.L_x_38:
[----:B-12---:R-:W-:Y:S01]  /*0d70*/  IMAD.MOV.U32 R9, RZ, RZ, R7 ;  /* 0x000000ffff097224 */ /* 0x006fe200078e0007 */
[----:B------:R-:W-:Y:S01]  /*0d80*/  BSSY.RECONVERGENT B0, `(.L_x_18) ;  /* 0x0000020000007945 */ /* 0x000fe20003800200 */
[----:B------:R-:W-:Y:S01]  /*0d90*/  VIADD R7, R7, 0xfffffffc ;  /* 0xfffffffc07077836 */ /* 0x000fe20000000000 */
[----:B------:R-:W-:Y:S01]  /*0da0*/  ISETP.NE.AND P2, PT, R6, 0x1, PT ;  /* 0x000000010600780c */ /* 0x000fe20003f45270 */
[----:B------:R-:W-:-:S03]  /*0db0*/  IMAD.MOV.U32 R10, RZ, RZ, RZ ;  /* 0x000000ffff0a7224 */ /* 0x000fc600078e00ff */
[----:B------:R-:W-:Y:S01]  /*0dc0*/  ISETP.GT.AND P0, PT, R7, 0x3, PT ;  /* 0x000000030700780c */ /* 0x000fe20003f04270 */
[----:B------:R-:W-:-:S12]  /*0dd0*/  @!P1 BRA `(.L_x_19) ;  /* 0x0000000000689947 */ /* 0x000fd80003800000 */
[----:B------:R-:W-:Y:S01]  /*0de0*/  IMAD.MOV.U32 R8, RZ, RZ, 0x20000 ;  /* 0x00020000ff087424 */ /* 0x000fe200078e00ff */
[----:B------:R-:W-:Y:S02]  /*0df0*/  IABS R16, R0 ;  /* 0x0000000000107213 */ /* 0x000fe40000000000 */
[----:B------:R-:W-:Y:S02]  /*0e00*/  ISETP.GE.AND P4, PT, R0, RZ, PT ;  /* 0x000000ff0000720c */ /* 0x000fe40003f86270 */
[----:B------:R-:W-:-:S04]  /*0e10*/  SHF.L.U32 R8, R8, R7, RZ ;  /* 0x0000000708087219 */ /* 0x000fc800000006ff */
[----:B------:R-:W-:-:S04]  /*0e20*/  SHF.R.S32.HI R14, RZ, 0x10, R8 ;  /* 0x00000010ff0e7819 */ /* 0x000fc80000011408 */
[-C--:B------:R-:W-:Y:S02]  /*0e30*/  IABS R12, R14.reuse ;  /* 0x0000000e000c7213 */ /* 0x080fe40000000000 */
[----:B------:R-:W-:Y:S02]  /*0e40*/  IABS R15, R14 ;  /* 0x0000000e000f7213 */ /* 0x000fe40000000000 */
[----:B------:R-:W1:Y:S08]  /*0e50*/  I2F.RP R8, R12 ;  /* 0x0000000c00087306 */ /* 0x000e700000209400 */
[----:B-1----:R-:W1:Y:S02]  /*0e60*/  MUFU.RCP R8, R8 ;  /* 0x0000000800087308 */ /* 0x002e640000001000 */
[----:B-1----:R-:W-:-:S02]  /*0e70*/  VIADD R10, R8, 0xffffffe ;  /* 0x0ffffffe080a7836 */ /* 0x002fc40000000000 */
[----:B------:R-:W-:-:S04]  /*0e80*/  IMAD.MOV R8, RZ, RZ, -R15 ;  /* 0x000000ffff087224 */ /* 0x000fc800078e0a0f */
[----:B------:R1:W2:Y:S02]  /*0e90*/  F2I.FTZ.U32.TRUNC.NTZ R11, R10 ;  /* 0x0000000a000b7305 */ /* 0x0002a4000021f000 */
[----:B-1----:R-:W-:Y:S02]  /*0ea0*/  IMAD.MOV.U32 R10, RZ, RZ, RZ ;  /* 0x000000ffff0a7224 */ /* 0x002fe400078e00ff */
[----:B--2---:R-:W-:-:S04]  /*0eb0*/  IMAD.MOV R13, RZ, RZ, -R11 ;  /* 0x000000ffff0d7224 */ /* 0x004fc800078e0a0b */
[----:B------:R-:W-:-:S04]  /*0ec0*/  IMAD R13, R13, R12, RZ ;  /* 0x0000000c0d0d7224 */ /* 0x000fc800078e02ff */
[----:B------:R-:W-:-:S06]  /*0ed0*/  IMAD.HI.U32 R11, R11, R13, R10 ;  /* 0x0000000d0b0b7227 */ /* 0x000fcc00078e000a */
        /* <DEDUP_REMOVED lines=10> */
.L_x_19:
[----:B------:R-:W-:Y:S05]  /*0f80*/  BSYNC.RECONVERGENT B0 ;  /* 0x0000000000007941 */ /* 0x000fea0003800200 */
.L_x_18:
[----:B------:R-:W-:Y:S01]  /*0f90*/  BSSY.RECONVERGENT B0, `(.L_x_20) ;  /* 0x000001a000007945 */ /* 0x000fe20003800200 */
[----:B------:R-:W-:-:S03]  /*0fa0*/  IMAD.MOV.U32 R8, RZ, RZ, 0x10000 ;  /* 0x00010000ff087424 */ /* 0x000fc600078e00ff */
[----:B------:R-:W-:Y:S05]  /*0fb0*/  @P2 BRA `(.L_x_21) ;  /* 0x0000000000302947 */ /* 0x000fea0003800000 */
        /* <DEDUP_REMOVED lines=8> */
[----:B------:R-:W-:Y:S05]  /*1040*/  @P1 BRA `(.L_x_22) ;  /* 0x0000000000381947 */ /* 0x000fea0003800000 */
[----:B------:R1:W-:Y:S04]  /*1050*/  STG.E desc[UR6][R2.64], R12 ;  /* 0x0000000c02007986 */ /* 0x0003e8000c101906 */
[----:B------:R1:W-:Y:S01]  /*1060*/  STG.E desc[UR6][R10.64], R13 ;  /* 0x0000000d0a007986 */ /* 0x0003e2000c101906 */
[----:B------:R-:W-:Y:S05]  /*1070*/  BRA `(.L_x_22) ;  /* 0x00000000002c7947 */ /* 0x000fea0003800000 */
.L_x_21:
[----:B------:R-:W-:-:S04]  /*1080*/  SHF.L.U32 R11, R8, R7, RZ ;  /* 0x00000007080b7219 */ /* 0x000fc800000006ff */
[----:B------:R-:W-:-:S04]  /*1090*/  SHF.R.S32.HI R11, RZ, 0x10, R11 ;  /* 0x00000010ff0b7819 */ /* 0x000fc8000001140b */
[----:B------:R-:W-:-:S13]  /*10a0*/  ISETP.GE.AND P1, PT, R10, R11, PT ;  /* 0x0000000b0a00720c */ /* 0x000fda0003f26270 */
[----:B------:R-:W-:Y:S05]  /*10b0*/  @!P1 BRA `(.L_x_22) ;  /* 0x00000000001c9947 */ /* 0x000fea0003800000 */
[----:B------:R-:W-:Y:S01]  /*10c0*/  IMAD.IADD R11, R0, 0x1, -R11 ;  /* 0x00000001000b7824 */ /* 0x000fe200078e0a0b */
[----:B------:R-:W2:Y:S03]  /*10d0*/  LDG.E R13, desc[UR6][R2.64] ;  /* 0x00000006020d7981 */ /* 0x000ea6000c1e1900 */
[----:B0-----:R-:W-:-:S05]  /*10e0*/  IMAD.WIDE R10, R11, 0x4, R4 ;  /* 0x000000040b0a7825 */ /* 0x001fca00078e0204 */
[----:B------:R-:W2:Y:S02]  /*10f0*/  LDG.E R12, desc[UR6][R10.64] ;  /* 0x000000060a0c7981 */ /* 0x000ea4000c1e1900 */
[----:B--2---:R-:W-:-:S13]  /*1100*/  FSETP.GEU.AND P1, PT, R12, R13, PT ;  /* 0x0000000d0c00720b */ /* 0x004fda0003f2e000 */
[----:B------:R2:W-:Y:S04]  /*1110*/  @!P1 STG.E desc[UR6][R2.64], R12 ;  /* 0x0000000c02009986 */ /* 0x0005e8000c101906 */
[----:B------:R2:W-:Y:S02]  /*1120*/  @!P1 STG.E desc[UR6][R10.64], R13 ;  /* 0x0000000d0a009986 */ /* 0x0005e4000c101906 */
.L_x_22:
[----:B------:R-:W-:Y:S05]  /*1130*/  BSYNC.RECONVERGENT B0 ;  /* 0x0000000000007941 */ /* 0x000fea0003800200 */
.L_x_20:
[----:B------:R-:W-:Y:S01]  /*1140*/  BAR.SYNC.DEFER_BLOCKING 0x0 ;  /* 0x0000000000007b1d */ /* 0x000fe20000010000 */
[----:B------:R-:W-:Y:S01]  /*1150*/  ISETP.NE.AND P1, PT, R0, RZ, PT ;  /* 0x000000ff0000720c */ /* 0x000fe20003f25270 */
[----:B-12---:R-:W-:Y:S01]  /*1160*/  VIADD R11, R9, 0xfffffffb ;  /* 0xfffffffb090b7836 */ /* 0x006fe20000000000 */
[----:B------:R-:W-:Y:S01]  /*1170*/  ISETP.NE.AND P2, PT, R6, 0x1, PT ;  /* 0x000000010600780c */ /* 0x000fe20003f45270 */
[----:B------:R-:W-:Y:S02]  /*1180*/  IMAD.MOV.U32 R10, RZ, RZ, RZ ;  /* 0x000000ffff0a7224 */ /* 0x000fe400078e00ff */
[----:B------:R-:W-:Y:S08]  /*1190*/  BSSY.RECONVERGENT B0, `(.L_x_23) ;  /* 0x000001c000007945 */ /* 0x000ff00003800200 */
[----:B------:R-:W-:Y:S05]  /*11a0*/  @!P1 BRA `(.L_x_24) ;  /* 0x0000000000689947 */ /* 0x000fea0003800000 */
        /* <DEDUP_REMOVED lines=26> */
.L_x_24:
[----:B------:R-:W-:Y:S05]  /*1350*/  BSYNC.RECONVERGENT B0 ;  /* 0x0000000000007941 */ /* 0x000fea0003800200 */
.L_x_23:
[----:B------:R-:W-:Y:S04]  /*1360*/  BSSY.RECONVERGENT B0, `(.L_x_25) ;  /* 0x0000019000007945 */ /* 0x000fe80003800200 */
[----:B------:R-:W-:Y:S05]  /*1370*/  @!P2 BRA `(.L_x_26) ;  /* 0x000000000034a947 */ /* 0x000fea0003800000 */
        /* <DEDUP_REMOVED lines=9> */
[----:B------:R-:W-:Y:S05]  /*1410*/  @P3 BRA `(.L_x_27) ;  /* 0x0000000000343947 */ /* 0x000fea0003800000 */
[----:B------:R2:W-:Y:S04]  /*1420*/  STG.E desc[UR6][R2.64], R12 ;  /* 0x0000000c02007986 */ /* 0x0005e8000c101906 */
[----:B------:R2:W-:Y:S01]  /*1430*/  STG.E desc[UR6][R10.64], R13 ;  /* 0x0000000d0a007986 */ /* 0x0005e2000c101906 */
[----:B------:R-:W-:Y:S05]  /*1440*/  BRA `(.L_x_27) ;  /* 0x0000000000287947 */ /* 0x000fea0003800000 */
.L_x_26:
        /* <DEDUP_REMOVED lines=10> */
.L_x_27:
[----:B------:R-:W-:Y:S05]  /*14f0*/  BSYNC.RECONVERGENT B0 ;  /* 0x0000000000007941 */ /* 0x000fea0003800200 */
.L_x_25:
[----:B------:R-:W-:Y:S01]  /*1500*/  BAR.SYNC.DEFER_BLOCKING 0x0 ;  /* 0x0000000000007b1d */ /* 0x000fe20000010000 */
[----:B-12---:R-:W-:Y:S02]  /*1510*/  VIADD R11, R9, 0xfffffffa ;  /* 0xfffffffa090b7836 */ /* 0x006fe40000000000 */
[----:B------:R-:W-:-:S03]  /*1520*/  IMAD.MOV.U32 R10, RZ, RZ, RZ ;  /* 0x000000ffff0a7224 */ /* 0x000fc600078e00ff */
[----:B------:R-:W-:Y:S04]  /*1530*/  BSSY.RECONVERGENT B0, `(.L_x_28) ;  /* 0x000001c000007945 */ /* 0x000fe80003800200 */
        /* <DEDUP_REMOVED lines=27> */
.L_x_29:
[----:B------:R-:W-:Y:S05]  /*16f0*/  BSYNC.RECONVERGENT B0 ;  /* 0x0000000000007941 */ /* 0x000fea0003800200 */
.L_x_28:
        /* <DEDUP_REMOVED lines=15> */
.L_x_31:
        /* <DEDUP_REMOVED lines=10> */
.L_x_32:
[----:B------:R-:W-:Y:S05]  /*1890*/  BSYNC.RECONVERGENT B0 ;  /* 0x0000000000007941 */ /* 0x000fea0003800200 */
.L_x_30:
[----:B------:R-:W-:Y:S01]  /*18a0*/  BAR.SYNC.DEFER_BLOCKING 0x0 ;  /* 0x0000000000007b1d */ /* 0x000fe20000010000 */
[----:B------:R-:W-:Y:S02]  /*18b0*/  VIADD R9, R9, 0xfffffff9 ;  /* 0xfffffff909097836 */ /* 0x000fe40000000000 */
[----:B-12---:R-:W-:-:S03]  /*18c0*/  IMAD.MOV.U32 R10, RZ, RZ, RZ ;  /* 0x000000ffff0a7224 */ /* 0x006fc600078e00ff */
        /* <DEDUP_REMOVED lines=28> */
.L_x_34:
[----:B------:R-:W-:Y:S05]  /*1a90*/  BSYNC.RECONVERGENT B0 ;  /* 0x0000000000007941 */ /* 0x000fea0003800200 */
.L_x_33:
        /* <DEDUP_REMOVED lines=15> */
.L_x_36:
        /* <DEDUP_REMOVED lines=10> */
.L_x_37:
[----:B------:R-:W-:Y:S05]  /*1c30*/  BSYNC.RECONVERGENT B0 ;  /* 0x0000000000007941 */ /* 0x000fea0003800200 */
.L_x_35:
[----:B------:R-:W-:Y:S06]  /*1c40*/  BAR.SYNC.DEFER_BLOCKING 0x0 ;  /* 0x0000000000007b1d */ /* 0x000fec0000010000 */
[----:B------:R-:W-:Y:S05]  /*1c50*/  @P0 BRA `(.L_x_38) ;  /* 0xfffffff000440947 */ /* 0x000fea000383ffff */
.L_x_17:
[----:B------:R-:W-:Y:S01]  /*1c60*/  UIADD3 UR4, UPT, UPT, UR4, 0x1, URZ ;  /* 0x0000000104047890 */ /* 0x000fe2000fffe0ff */
[----:B------:R-:W3:Y:S08]  /*1c70*/  LDCU.64 UR8, c[0x0][0x390] ;  /* 0x00007200ff0877ac */ /* 0x000ef00008000a00 */
[----:B0-----:R-:W3:Y:S02]  /*1c80*/  I2F.F64.U16 R4, UR4 ;  /* 0x0000000400047d12 */ /* 0x001ee40008101800 */
[----:B---3--:R-:W-:-:S14]  /*1c90*/  DSETP.GTU.AND P0, PT, R4, UR8, PT ;  /* 0x0000000804007e2a */ /* 0x008fdc000bf0c000 */
[----:B------:R-:W-:Y:S05]  /*1ca0*/  @!P0 BRA `(.L_x_39) ;  /* 0xffffffe400088947 */ /* 0x000fea000383ffff */
.L_x_0:
[----:B-12---:R-:W2:Y:S01]  /*1cb0*/  LDG.E R3, desc[UR6][R2.64] ;  /* 0x0000000602037981 */ /* 0x006ea2000c1e1900 */
[----:B------:R-:W0:Y:S02]  /*1cc0*/  LDC.64 R4, c[0x0][0x380] ;  /* 0x0000e000ff047b82 */ /* 0x000e240000000a00 */
[----:B0-----:R-:W-:-:S05]  /*1cd0*/  IMAD.WIDE R4, R0, 0x4, R4 ;  /* 0x0000000400047825 */ /* 0x001fca00078e0204 */
[----:B--2---:R-:W-:Y:S01]  /*1ce0*/  STG.E desc[UR6][R4.64], R3 ;  /* 0x0000000304007986 */ /* 0x004fe2000c101906 */
[----:B------:R-:W-:Y:S05]  /*1cf0*/  EXIT ;  /* 0x000000000000794d */ /* 0x000fea0003800000 */
.L_x_40:
[----:B------:R-:W-:-:S00]  /*1d00*/  BRA `(.L_x_40) ;  /* 0xfffffffc00fc7947 */ /* 0x000fc0000383ffff */
[----:B------:R-:W-:-:S00]  /*1d10*/  NOP ;  /* 0x0000000000007918 */ /* 0x000fc00000000000 */
        /* <DEDUP_REMOVED lines=14> */
.L_x_41:


//--------------------- .nv.shared.reserved.0     --------------------------
	.section	.nv.shared.reserved.0,"aw",@nobits
	.weak		__nv_reservedSMEM_offset_0_alias
	.size		__nv_reservedSMEM_offset_0_alias, 0, 64
	.other		__nv_reservedSMEM_offset_0_alias,@"STO_CUDA_RESERVED_SHARED STV_DEFAULT"
__nv_reservedSMEM_offset_0_alias:
	.zero		0
	.zero		64


//--------------------- .nv.constant0._Z16BitonicMergeSortPfS_d --------------------------
	.section	.nv.constant0._Z16BitonicMergeSortPfS_d,"a",@progbits
	.sectionflags	@""
	.align	4
.nv.constant0._Z16BitonicMergeSortPfS_d:
	.zero		920


//--------------------- SYMBOLS --------------------------

	.type		.nv.reservedSmem.offset0,@object
	.size		.nv.reservedSmem.offset0,0x4
